	.headerflags	@"EF_CUDA_TEXMODE_UNIFIED EF_CUDA_64BIT_ADDRESS EF_CUDA_ACCELERATORS EF_CUDA_SM90 EF_CUDA_VIRTUAL_SM(EF_CUDA_SM90)"
	.elftype	@"ET_EXEC"


//--------------------- .nv.info                  --------------------------
	.section	.nv.info,"",@"SHT_CUDA_INFO"
	.align	4


	//----- nvinfo : EIATTR_REGCOUNT
	.align		4
        /*0000*/ 	.byte	0x04, 0x2f
        /*0002*/ 	.short	(.L_1 - .L_0)
	.align		4
.L_0:
        /*0004*/ 	.word	index@(triton_poi_fused_convolution_leaky_relu_leaky_relu_backward_0)
        /*0008*/ 	.word	0x0000001c


	//----- nvinfo : EIATTR_MIN_STACK_SIZE
	.align		4
.L_1:
        /*000c*/ 	.byte	0x04, 0x12
        /*000e*/ 	.short	(.L_3 - .L_2)
	.align		4
.L_2:
        /*0010*/ 	.word	index@(triton_poi_fused_convolution_leaky_relu_leaky_relu_backward_0)
        /*0014*/ 	.word	0x00000000


	//----- nvinfo : EIATTR_FRAME_SIZE
	.align		4
.L_3:
        /*0018*/ 	.byte	0x04, 0x11
        /*001a*/ 	.short	(.L_5 - .L_4)
	.align		4
.L_4:
        /*001c*/ 	.word	index@(triton_poi_fused_convolution_leaky_relu_leaky_relu_backward_0)
        /*0020*/ 	.word	0x00000000


	//----- nvinfo : EIATTR_MIN_STACK_SIZE
	.align		4
.L_5:
        /*0024*/ 	.byte	0x04, 0x12
        /*0026*/ 	.short	(.L_7 - .L_6)
	.align		4
.L_6:
        /*0028*/ 	.word	index@(triton_poi_fused_convolution_leaky_relu_leaky_relu_backward_0)
        /*002c*/ 	.word	0x00000000
.L_7:


//--------------------- .nv.info.triton_poi_fused_convolution_leaky_relu_leaky_relu_backward_0 --------------------------
	.section	.nv.info.triton_poi_fused_convolution_leaky_relu_leaky_relu_backward_0,"",@"SHT_CUDA_INFO"
	.sectionflags	@""
	.align	4


	//----- nvinfo : EIATTR_CUDA_API_VERSION
	.align		4
        /*0000*/ 	.byte	0x04, 0x37
        /*0002*/ 	.short	(.L_9 - .L_8)
.L_8:
        /*0004*/ 	.word	0x0000007c


	//----- nvinfo : EIATTR_KPARAM_INFO
	.align		4
.L_9:
        /*0008*/ 	.byte	0x04, 0x17
        /*000a*/ 	.short	(.L_11 - .L_10)
.L_10:
        /*000c*/ 	.word	0x00000000
        /*0010*/ 	.short	0x0003
        /*0012*/ 	.short	0x0018
        /*0014*/ 	.byte	0x00, 0xf0, 0x11, 0x00


	//----- nvinfo : EIATTR_KPARAM_INFO
	.align		4
.L_11:
        /*0018*/ 	.byte	0x04, 0x17
        /*001a*/ 	.short	(.L_13 - .L_12)
.L_12:
        /*001c*/ 	.word	0x00000000
        /*0020*/ 	.short	0x0002
        /*0022*/ 	.short	0x0010
        /*0024*/ 	.byte	0x00, 0xf4, 0x21, 0x00


	//----- nvinfo : EIATTR_KPARAM_INFO
	.align		4
.L_13:
        /*0028*/ 	.byte	0x04, 0x17
        /*002a*/ 	.short	(.L_15 - .L_14)
.L_14:
        /*002c*/ 	.word	0x00000000
        /*0030*/ 	.short	0x0001
        /*0032*/ 	.short	0x0008
        /*0034*/ 	.byte	0x00, 0xf4, 0x21, 0x00


	//----- nvinfo : EIATTR_KPARAM_INFO
	.align		4
.L_15:
        /*0038*/ 	.byte	0x04, 0x17
        /*003a*/ 	.short	(.L_17 - .L_16)
.L_16:
        /*003c*/ 	.word	0x00000000
        /*0040*/ 	.short	0x0000
        /*0042*/ 	.short	0x0000
        /*0044*/ 	.byte	0x00, 0xf4, 0x21, 0x00


	//----- nvinfo : EIATTR_SPARSE_MMA_MASK
	.align		4
.L_17:
        /*0048*/ 	.byte	0x03, 0x50
        /*004a*/ 	.short	0x0000


	//----- nvinfo : EIATTR_MAXREG_COUNT
	.align		4
        /*004c*/ 	.byte	0x03, 0x1b
        /*004e*/ 	.short	0x00ff


	//----- nvinfo : EIATTR_EXIT_INSTR_OFFSETS
	.align		4
        /*0050*/ 	.byte	0x04, 0x1c
        /*0052*/ 	.short	(.L_19 - .L_18)


	//   ....[0]....
.L_18:
        /*0054*/ 	.word	0x000005c0


	//----- nvinfo : EIATTR_REQNTID
	.align		4
.L_19:
        /*0058*/ 	.byte	0x04, 0x10
        /*005a*/ 	.short	(.L_21 - .L_20)
.L_20:
        /*005c*/ 	.word	0x00000080
        /*0060*/ 	.word	0x00000001
        /*0064*/ 	.word	0x00000001


	//----- nvinfo : EIATTR_CBANK_PARAM_SIZE
	.align		4
.L_21:
        /*0068*/ 	.byte	0x03, 0x19
        /*006a*/ 	.short	0x001c


	//----- nvinfo : EIATTR_PARAM_CBANK
	.align		4
        /*006c*/ 	.byte	0x04, 0x0a
        /*006e*/ 	.short	(.L_23 - .L_22)
	.align		4
.L_22:
        /*0070*/ 	.word	index@(.nv.constant0.triton_poi_fused_convolution_leaky_relu_leaky_relu_backward_0)
        /*0074*/ 	.short	0x0210
        /*0076*/ 	.short	0x001c


	//----- nvinfo : EIATTR_SW_WAR
	.align		4
.L_23:
        /*0078*/ 	.byte	0x04, 0x36
        /*007a*/ 	.short	(.L_25 - .L_24)
.L_24:
        /*007c*/ 	.word	0x00000008
.L_25:


//--------------------- .nv.callgraph             --------------------------
	.section	.nv.callgraph,"",@"SHT_CUDA_CALLGRAPH"
	.align	4
	.sectionentsize	8
	.align		4
        /*0000*/ 	.word	0x00000000
	.align		4
        /*0004*/ 	.word	0xffffffff
	.align		4
        /*0008*/ 	.word	0x00000000
	.align		4
        /*000c*/ 	.word	0xfffffffe
	.align		4
        /*0010*/ 	.word	0x00000000
	.align		4
        /*0014*/ 	.word	0xfffffffd
	.align		4
        /*0018*/ 	.word	0x00000000
	.align		4
        /*001c*/ 	.word	0xfffffffc


//--------------------- .text.triton_poi_fused_convolution_leaky_relu_leaky_relu_backward_0 --------------------------
	.section	.text.triton_poi_fused_convolution_leaky_relu_leaky_relu_backward_0,"ax",@progbits
	.sectionflags	@"SHF_BARRIERS=1"
	.align	128
        .global         triton_poi_fused_convolution_leaky_relu_leaky_relu_backward_0
        .type           triton_poi_fused_convolution_leaky_relu_leaky_relu_backward_0,@function
        .size           triton_poi_fused_convolution_leaky_relu_leaky_relu_backward_0,(.L_x_1 - triton_poi_fused_convolution_leaky_relu_leaky_relu_backward_0)
        .other          triton_poi_fused_convolution_leaky_relu_leaky_relu_backward_0,@"STO_CUDA_ENTRY STV_DEFAULT"
triton_poi_fused_convolution_leaky_relu_leaky_relu_backward_0:
.text.triton_poi_fused_convolution_leaky_relu_leaky_relu_backward_0:
[----:B------:R-:W-:Y:S01]  /*0000*/  LDC R1, c[0x0][0x28] ;  /* 0x00000a00ff017b82 */ /* 0x000fe20000000800 */
[----:B------:R-:W1:Y:S07]  /*0010*/  S2R R12, SR_TID.X ;  /* 0x00000000000c7919 */ /* 0x000e6e0000002100 */
[----:B------:R-:W2:Y:S01]  /*0020*/  LDC.64 R16, c[0x0][0x218] ;  /* 0x00008600ff107b82 */ /* 0x000ea20000000a00 */
[----:B------:R-:W-:Y:S01]  /*0030*/  ULDC.64 UR6, c[0x0][0x208] ;  /* 0x0000820000067ab9 */ /* 0x000fe20000000a00 */
[----:B------:R-:W3:Y:S06]  /*0040*/  S2R R2, SR_CTAID.X ;  /* 0x0000000000027919 */ /* 0x000eec0000002500 */
[----:B------:R-:W4:Y:S01]  /*0050*/  S2UR UR5, SR_CgaCtaId ;  /* 0x00000000000579c3 */ /* 0x000f220000008800 */
[----:B------:R-:W-:Y:S01]  /*0060*/  UMOV UR4, 0x400 ;  /* 0x0000040000047882 */ /* 0x000fe20000000000 */
[----:B------:R-:W-:Y:S01]  /*0070*/  ULDC.64 UR8, c[0x0][0x220] ;  /* 0x0000880000087ab9 */ /* 0x000fe20000000a00 */
[----:B-1----:R-:W-:-:S02]  /*0080*/  IMAD.SHL.U32 R13, R12, 0x8, RZ ;  /* 0x000000080c0d7824 */ /* 0x002fc400078e00ff */
[----:B---3--:R-:W-:Y:S01]  /*0090*/  IMAD.SHL.U32 R0, R2, 0x400, RZ ;  /* 0x0000040002007824 */ /* 0x008fe200078e00ff */
[----:B------:R-:W-:Y:S02]  /*00a0*/  SHF.R.S32.HI R4, RZ, 0x15, R2 ;  /* 0x00000015ff047819 */ /* 0x000fe40000011402 */
[----:B------:R-:W-:Y:S01]  /*00b0*/  LOP3.LUT R13, R13, 0x3f8, RZ, 0xc0, !PT ;  /* 0x000003f80d0d7812 */ /* 0x000fe200078ec0ff */
[----:B------:R-:W1:Y:S01]  /*00c0*/  LDC.64 R2, c[0x0][0x210] ;  /* 0x00008400ff027b82 */ /* 0x000e620000000a00 */
[----:B------:R-:W-:Y:S02]  /*00d0*/  SGXT R4, R4, 0x1 ;  /* 0x000000010404781a */ /* 0x000fe40000000200 */
[----:B------:R-:W-:-:S04]  /*00e0*/  LOP3.LUT R21, R0, R13, RZ, 0xfc, !PT ;  /* 0x0000000d00157212 */ /* 0x000fc800078efcff */
[----:B------:R-:W-:-:S04]  /*00f0*/  LEA.HI R4, R4, R21, RZ, 0xc ;  /* 0x0000001504047211 */ /* 0x000fc800078f60ff */
[----:B------:R-:W-:-:S04]  /*0100*/  SHF.R.S32.HI R4, RZ, 0xc, R4 ;  /* 0x0000000cff047819 */ /* 0x000fc80000011404 */
[----:B------:R-:W-:-:S04]  /*0110*/  LEA.HI R5, R4, R4, RZ, 0x6 ;  /* 0x0000000404057211 */ /* 0x000fc800078f30ff */
[----:B------:R-:W-:-:S05]  /*0120*/  LOP3.LUT R5, R5, 0xffffffc0, RZ, 0xc0, !PT ;  /* 0xffffffc005057812 */ /* 0x000fca00078ec0ff */
[----:B------:R-:W-:Y:S02]  /*0130*/  IMAD.IADD R5, R4, 0x1, -R5 ;  /* 0x0000000104057824 */ /* 0x000fe400078e0a05 */
[----:B-1----:R-:W-:-:S04]  /*0140*/  IMAD.WIDE R14, R21, 0x4, R2 ;  /* 0x00000004150e7825 */ /* 0x002fc800078e0202 */
[----:B--2---:R-:W-:Y:S01]  /*0150*/  IMAD.WIDE R16, R5, 0x4, R16 ;  /* 0x0000000405107825 */ /* 0x004fe200078e0210 */
[----:B------:R-:W2:Y:S04]  /*0160*/  LDG.E.128 R8, desc[UR6][R14.64+0x10] ;  /* 0x000010060e087981 */ /* 0x000ea8000c1e1d00 */
[----:B------:R-:W3:Y:S04]  /*0170*/  LDG.E.128 R4, desc[UR6][R14.64] ;  /* 0x000000060e047981 */ /* 0x000ee8000c1e1d00 */
[----:B------:R-:W3:Y:S01]  /*0180*/  LDG.E.EL R16, desc[UR6][R16.64] ;  /* 0x0000000610107981 */ /* 0x000ee2000c2e1900 */
[----:B----4-:R-:W-:-:S06]  /*0190*/  UPRMT UR4, UR5, 0x654, UR4 ;  /* 0x0000065405047896 */ /* 0x010fcc0008000004 */
[----:B------:R-:W-:Y:S01]  /*01a0*/  LEA R20, R13, UR4, 0x2 ;  /* 0x000000040d147c11 */ /* 0x000fe2000f8e10ff */
[----:B------:R-:W-:-:S05]  /*01b0*/  IMAD.SHL.U32 R23, R12, 0x4, RZ ;  /* 0x000000040c177824 */ /* 0x000fca00078e00ff */
[----:B------:R-:W-:-:S04]  /*01c0*/  LOP3.LUT R23, R23, 0x1fc, RZ, 0xc0, !PT ;  /* 0x000001fc17177812 */ /* 0x000fc800078ec0ff */
[----:B------:R-:W-:Y:S01]  /*01d0*/  LEA R22, R23, UR4, 0x2 ;  /* 0x0000000417167c11 */ /* 0x000fe2000f8e10ff */
[----:B------:R-:W-:Y:S01]  /*01e0*/  ULDC.64 UR4, c[0x0][0x210] ;  /* 0x0000840000047ab9 */ /* 0x000fe20000000a00 */
[----:B------:R-:W-:Y:S02]  /*01f0*/  LOP3.LUT R23, R0, R23, RZ, 0xfc, !PT ;  /* 0x0000001700177212 */ /* 0x000fe400078efcff */
[----:B------:R-:W-:-:S03]  /*0200*/  SHF.R.S32.HI R0, RZ, 0x1f, R0 ;  /* 0x0000001fff007819 */ /* 0x000fc60000011400 */
[----:B------:R-:W-:Y:S01]  /*0210*/  IMAD.WIDE R2, R23, 0x4, R2 ;  /* 0x0000000417027825 */ /* 0x000fe200078e0202 */
[----:B---3--:R-:W-:-:S03]  /*0220*/  FSETP.GT.AND P6, PT, R4, -R16, PT ;  /* 0x800000100400720b */ /* 0x008fc60003fc4000 */
[--C-:B------:R-:W-:Y:S01]  /*0230*/  FADD R4, R4, R16.reuse ;  /* 0x0000001004047221 */ /* 0x100fe20000000000 */
[-C--:B------:R-:W-:Y:S02]  /*0240*/  FSETP.GT.AND P5, PT, R5, -R16.reuse, PT ;  /* 0x800000100500720b */ /* 0x080fe40003fa4000 */
[-C--:B------:R-:W-:Y:S02]  /*0250*/  FSETP.GT.AND P4, PT, R6, -R16.reuse, PT ;  /* 0x800000100600720b */ /* 0x080fe40003f84000 */
[-C--:B------:R-:W-:Y:S02]  /*0260*/  FSETP.GT.AND P3, PT, R7, -R16.reuse, PT ;  /* 0x800000100700720b */ /* 0x080fe40003f64000 */
[-C--:B--2---:R-:W-:Y:S02]  /*0270*/  FSETP.GT.AND P2, PT, R9, -R16.reuse, PT ;  /* 0x800000100900720b */ /* 0x084fe40003f44000 */
[-C--:B------:R-:W-:Y:S02]  /*0280*/  FSETP.GT.AND P1, PT, R10, -R16.reuse, PT ;  /* 0x800000100a00720b */ /* 0x080fe40003f24000 */
[-C--:B------:R-:W-:Y:S01]  /*0290*/  FSETP.GT.AND P0, PT, R11, -R16.reuse, PT ;  /* 0x800000100b00720b */ /* 0x080fe20003f04000 */
[----:B------:R-:W-:Y:S01]  /*02a0*/  @!P6 FMUL R4, R4, 0.050000000745058059692 ;  /* 0x3d4ccccd0404e820 */ /* 0x000fe20000400000 */
[----:B------:R-:W-:Y:S01]  /*02b0*/  FSETP.GT.AND P6, PT, R8, -R16, PT ;  /* 0x800000100800720b */ /* 0x000fe20003fc4000 */
[--C-:B------:R-:W-:Y:S01]  /*02c0*/  FADD R5, R5, R16.reuse ;  /* 0x0000001005057221 */ /* 0x100fe20000000000 */
[--C-:B------:R-:W-:Y:S01]  /*02d0*/  FADD R6, R6, R16.reuse ;  /* 0x0000001006067221 */ /* 0x100fe20000000000 */
[--C-:B------:R-:W-:Y:S01]  /*02e0*/  FADD R7, R7, R16.reuse ;  /* 0x0000001007077221 */ /* 0x100fe20000000000 */
[--C-:B------:R-:W-:Y:S01]  /*02f0*/  FADD R9, R9, R16.reuse ;  /* 0x0000001009097221 */ /* 0x100fe20000000000 */
[--C-:B------:R-:W-:Y:S01]  /*0300*/  FADD R10, R10, R16.reuse ;  /* 0x000000100a0a7221 */ /* 0x100fe20000000000 */
[--C-:B------:R-:W-:Y:S01]  /*0310*/  FADD R11, R11, R16.reuse ;  /* 0x000000100b0b7221 */ /* 0x100fe20000000000 */
[----:B------:R-:W-:Y:S01]  /*0320*/  FADD R8, R8, R16 ;  /* 0x0000001008087221 */ /* 0x000fe20000000000 */
[----:B------:R-:W-:Y:S01]  /*0330*/  @!P5 FMUL R5, R5, 0.050000000745058059692 ;  /* 0x3d4ccccd0505d820 */ /* 0x000fe20000400000 */
[----:B------:R-:W-:Y:S01]  /*0340*/  @!P4 FMUL R6, R6, 0.050000000745058059692 ;  /* 0x3d4ccccd0606c820 */ /* 0x000fe20000400000 */
[----:B------:R-:W-:Y:S01]  /*0350*/  @!P3 FMUL R7, R7, 0.050000000745058059692 ;  /* 0x3d4ccccd0707b820 */ /* 0x000fe20000400000 */
[----:B------:R-:W-:Y:S01]  /*0360*/  @!P2 FMUL R9, R9, 0.050000000745058059692 ;  /* 0x3d4ccccd0909a820 */ /* 0x000fe20000400000 */
[----:B------:R-:W-:Y:S01]  /*0370*/  @!P1 FMUL R10, R10, 0.050000000745058059692 ;  /* 0x3d4ccccd0a0a9820 */ /* 0x000fe20000400000 */
[----:B------:R-:W-:Y:S01]  /*0380*/  @!P0 FMUL R11, R11, 0.050000000745058059692 ;  /* 0x3d4ccccd0b0b8820 */ /* 0x000fe20000400000 */
[----:B------:R-:W-:Y:S01]  /*0390*/  @!P6 FMUL R8, R8, 0.050000000745058059692 ;  /* 0x3d4ccccd0808e820 */ /* 0x000fe20000400000 */
[----:B------:R1:W-:Y:S04]  /*03a0*/  STS.128 [R20], R4 ;  /* 0x0000000414007388 */ /* 0x0003e80000000c00 */
[----:B------:R2:W-:Y:S01]  /*03b0*/  STS.128 [R20+0x10], R8 ;  /* 0x0000100814007388 */ /* 0x0005e20000000c00 */
[----:B------:R-:W-:Y:S01]  /*03c0*/  BAR.SYNC.DEFER_BLOCKING 0x0 ;  /* 0x0000000000007b1d */ /* 0x000fe20000010000 */
[----:B------:R-:W-:-:S02]  /*03d0*/  FSETP.GT.AND P2, PT, R5, RZ, PT ;  /* 0x000000ff0500720b */ /* 0x000fc40003f44000 */
[----:B------:R-:W-:Y:S02]  /*03e0*/  FSETP.GT.AND P1, PT, R6, RZ, PT ;  /* 0x000000ff0600720b */ /* 0x000fe40003f24000 */
[----:B------:R-:W-:Y:S01]  /*03f0*/  SEL R25, RZ, 0x1, !P2 ;  /* 0x00000001ff197807 */ /* 0x000fe20005000000 */
[----:B------:R-:W3:Y:S04]  /*0400*/  LDS.128 R12, [R22] ;  /* 0x00000000160c7984 */ /* 0x000ee80000000c00 */
[----:B------:R-:W4:Y:S01]  /*0410*/  LDS.128 R16, [R22+0x800] ;  /* 0x0008000016107984 */ /* 0x000f220000000c00 */
[----:B------:R-:W-:Y:S02]  /*0420*/  FSETP.GT.AND P0, PT, R7, RZ, PT ;  /* 0x000000ff0700720b */ /* 0x000fe40003f04000 */
[----:B------:R-:W-:-:S02]  /*0430*/  FSETP.GT.AND P4, PT, R9, RZ, PT ;  /* 0x000000ff0900720b */ /* 0x000fc40003f84000 */
[----:B------:R-:W-:Y:S02]  /*0440*/  FSETP.GT.AND P2, PT, R8, RZ, PT ;  /* 0x000000ff0800720b */ /* 0x000fe40003f44000 */
[----:B------:R-:W-:Y:S02]  /*0450*/  FSETP.GT.AND P3, PT, R4, RZ, PT ;  /* 0x000000ff0400720b */ /* 0x000fe40003f64000 */
[----:B-1----:R-:W-:Y:S02]  /*0460*/  SEL R5, RZ, 0x1, !P1 ;  /* 0x00000001ff057807 */ /* 0x002fe40004800000 */
[----:B------:R-:W-:Y:S02]  /*0470*/  SEL R6, RZ, 0x1, !P0 ;  /* 0x00000001ff067807 */ /* 0x000fe40004000000 */
[----:B--2---:R-:W-:Y:S02]  /*0480*/  SEL R8, RZ, 0x1, !P4 ;  /* 0x00000001ff087807 */ /* 0x004fe40006000000 */
[----:B------:R-:W-:-:S02]  /*0490*/  SEL R7, RZ, 0x1, !P2 ;  /* 0x00000001ff077807 */ /* 0x000fc40005000000 */
[----:B------:R-:W-:Y:S02]  /*04a0*/  FSETP.GT.AND P1, PT, R10, RZ, PT ;  /* 0x000000ff0a00720b */ /* 0x000fe40003f24000 */
[----:B------:R-:W-:Y:S02]  /*04b0*/  FSETP.GT.AND P0, PT, R11, RZ, PT ;  /* 0x000000ff0b00720b */ /* 0x000fe40003f04000 */
[----:B------:R-:W-:Y:S02]  /*04c0*/  SEL R4, RZ, 0x1, !P3 ;  /* 0x00000001ff047807 */ /* 0x000fe40005800000 */
[----:B------:R-:W-:Y:S02]  /*04d0*/  PRMT R10, R7, 0x3340, R8 ;  /* 0x00003340070a7816 */ /* 0x000fe40000000008 */
[----:B------:R-:W-:Y:S02]  /*04e0*/  SEL R7, RZ, 0x1, !P1 ;  /* 0x00000001ff077807 */ /* 0x000fe40004800000 */
[----:B------:R-:W-:-:S02]  /*04f0*/  SEL R20, RZ, 0x1, !P0 ;  /* 0x00000001ff147807 */ /* 0x000fc40004000000 */
[----:B------:R-:W-:Y:S02]  /*0500*/  PRMT R5, R5, 0x3340, R6 ;  /* 0x0000334005057816 */ /* 0x000fe40000000006 */
[----:B------:R-:W-:Y:S02]  /*0510*/  PRMT R4, R4, 0x3340, R25 ;  /* 0x0000334004047816 */ /* 0x000fe40000000019 */
[----:B------:R-:W-:Y:S02]  /*0520*/  LEA R6, P0, R23, UR4, 0x2 ;  /* 0x0000000417067c11 */ /* 0x000fe4000f8010ff */
[----:B------:R-:W-:Y:S02]  /*0530*/  IADD3 R8, P1, R21, UR8, RZ ;  /* 0x0000000815087c10 */ /* 0x000fe4000ff3e0ff */
[----:B------:R-:W-:Y:S02]  /*0540*/  PRMT R11, R7, 0x3340, R20 ;  /* 0x00003340070b7816 */ /* 0x000fe40000000014 */
[----:B------:R-:W-:-:S02]  /*0550*/  LEA.HI.X R7, R23, UR5, R0, 0x2, P0 ;  /* 0x0000000517077c11 */ /* 0x000fc400080f1400 */
[----:B------:R-:W-:Y:S02]  /*0560*/  PRMT R4, R4, 0x5410, R5 ;  /* 0x0000541004047816 */ /* 0x000fe40000000005 */
[----:B------:R-:W-:Y:S02]  /*0570*/  LEA.HI.X.SX32 R9, R21, UR9, 0x1, P1 ;  /* 0x0000000915097c11 */ /* 0x000fe400088f0eff */
[----:B------:R-:W-:Y:S01]  /*0580*/  PRMT R5, R10, 0x5410, R11 ;  /* 0x000054100a057816 */ /* 0x000fe2000000000b */
[----:B---3--:R-:W-:Y:S04]  /*0590*/  STG.E.128 desc[UR6][R2.64], R12 ;  /* 0x0000000c02007986 */ /* 0x008fe8000c101d06 */
[----:B----4-:R-:W-:Y:S04]  /*05a0*/  STG.E.128 desc[UR6][R6.64+0x800], R16 ;  /* 0x0008001006007986 */ /* 0x010fe8000c101d06 */
[----:B------:R-:W-:Y:S01]  /*05b0*/  STG.E.64 desc[UR6][R8.64], R4 ;  /* 0x0000000408007986 */ /* 0x000fe2000c101b06 */
[----:B------:R-:W-:Y:S05]  /*05c0*/  EXIT ;  /* 0x000000000000794d */ /* 0x000fea0003800000 */
.L_x_0:
[----:B------:R-:W-:-:S00]  /*05d0*/  BRA `(.L_x_0) ;  /* 0xfffffffc00fc7947 */ /* 0x000fc0000383ffff */
[----:B------:R-:W-:-:S00]  /*05e0*/  NOP ;  /* 0x0000000000007918 */ /* 0x000fc00000000000 */
        /* <DEDUP_REMOVED lines=9> */
.L_x_1:


//--------------------- .nv.shared.triton_poi_fused_convolution_leaky_relu_leaky_relu_backward_0 --------------------------
	.section	.nv.shared.triton_poi_fused_convolution_leaky_relu_leaky_relu_backward_0,"aw",@nobits
	.sectionflags	@""
	.align	16
	.zero		1024


//--------------------- .nv.constant0.triton_poi_fused_convolution_leaky_relu_leaky_relu_backward_0 --------------------------
	.section	.nv.constant0.triton_poi_fused_convolution_leaky_relu_leaky_relu_backward_0,"a",@progbits
	.sectionflags	@""
	.align	4
.nv.constant0.triton_poi_fused_convolution_leaky_relu_leaky_relu_backward_0:
	.zero		556
